	.headerflags	@"EF_CUDA_TEXMODE_UNIFIED EF_CUDA_64BIT_ADDRESS EF_CUDA_SM86 EF_CUDA_VIRTUAL_SM(EF_CUDA_SM86)"
	.elftype	@"ET_EXEC"


//--------------------- .nv.info                  --------------------------
	.section	.nv.info,"",@"SHT_CUDA_INFO"
	.align	4


	//----- nvinfo : EIATTR_REGCOUNT
	.align		4
        /*0000*/ 	.byte	0x04, 0x2f
        /*0002*/ 	.short	(.L_8 - .L_7)
	.align		4
.L_7:
        /*0004*/ 	.word	index@(triton__0d1d2d3d45de)
        /*0008*/ 	.word	0x00000030


	//----- nvinfo : EIATTR_MAX_STACK_SIZE
	.align		4
.L_8:
        /*000c*/ 	.byte	0x04, 0x23
        /*000e*/ 	.short	(.L_10 - .L_9)
	.align		4
.L_9:
        /*0010*/ 	.word	index@($__internal_0_$__cuda_sm70_shflsync_bfly)
        /*0014*/ 	.word	0x00000000


	//----- nvinfo : EIATTR_MIN_STACK_SIZE
	.align		4
.L_10:
        /*0018*/ 	.byte	0x04, 0x12
        /*001a*/ 	.short	(.L_12 - .L_11)
	.align		4
.L_11:
        /*001c*/ 	.word	index@($__internal_0_$__cuda_sm70_shflsync_bfly)
        /*0020*/ 	.word	0x00000000


	//----- nvinfo : EIATTR_FRAME_SIZE
	.align		4
.L_12:
        /*0024*/ 	.byte	0x04, 0x11
        /*0026*/ 	.short	(.L_14 - .L_13)
	.align		4
.L_13:
        /*0028*/ 	.word	index@($__internal_0_$__cuda_sm70_shflsync_bfly)
        /*002c*/ 	.word	0x00000000


	//----- nvinfo : EIATTR_MAX_STACK_SIZE
	.align		4
.L_14:
        /*0030*/ 	.byte	0x04, 0x23
        /*0032*/ 	.short	(.L_16 - .L_15)
	.align		4
.L_15:
        /*0034*/ 	.word	index@(triton__0d1d2d3d45de)
        /*0038*/ 	.word	0x00000000


	//----- nvinfo : EIATTR_MIN_STACK_SIZE
	.align		4
.L_16:
        /*003c*/ 	.byte	0x04, 0x12
        /*003e*/ 	.short	(.L_18 - .L_17)
	.align		4
.L_17:
        /*0040*/ 	.word	index@(triton__0d1d2d3d45de)
        /*0044*/ 	.word	0x00000000


	//----- nvinfo : EIATTR_FRAME_SIZE
	.align		4
.L_18:
        /*0048*/ 	.byte	0x04, 0x11
        /*004a*/ 	.short	(.L_20 - .L_19)
	.align		4
.L_19:
        /*004c*/ 	.word	index@(triton__0d1d2d3d45de)
        /*0050*/ 	.word	0x00000000
.L_20:


//--------------------- .nv.info.triton__0d1d2d3d45de --------------------------
	.section	.nv.info.triton__0d1d2d3d45de,"",@"SHT_CUDA_INFO"
	.align	4


	//----- nvinfo : EIATTR_CUDA_API_VERSION
	.align		4
        /*0000*/ 	.byte	0x04, 0x37
        /*0002*/ 	.short	(.L_22 - .L_21)
.L_21:
        /*0004*/ 	.word	0x0000007b


	//----- nvinfo : EIATTR_SW2861232_WAR
	.align		4
.L_22:
        /*0008*/ 	.byte	0x01, 0x35
	.zero		2


	//----- nvinfo : EIATTR_PARAM_CBANK
	.align		4
        /*000c*/ 	.byte	0x04, 0x0a
        /*000e*/ 	.short	(.L_24 - .L_23)
	.align		4
.L_23:
        /*0010*/ 	.word	index@(.nv.constant0.triton__0d1d2d3d45de)
        /*0014*/ 	.short	0x0160
        /*0016*/ 	.short	0x0028


	//----- nvinfo : EIATTR_CBANK_PARAM_SIZE
	.align		4
.L_24:
        /*0018*/ 	.byte	0x03, 0x19
        /*001a*/ 	.short	0x0028


	//----- nvinfo : EIATTR_KPARAM_INFO
	.align		4
        /*001c*/ 	.byte	0x04, 0x17
        /*001e*/ 	.short	(.L_26 - .L_25)
.L_25:
        /*0020*/ 	.word	0x00000000
        /*0024*/ 	.short	0x0005
        /*0026*/ 	.short	0x0024
        /*0028*/ 	.byte	0x00, 0xf0, 0x11, 0x00


	//----- nvinfo : EIATTR_KPARAM_INFO
	.align		4
.L_26:
        /*002c*/ 	.byte	0x04, 0x17
        /*002e*/ 	.short	(.L_28 - .L_27)
.L_27:
        /*0030*/ 	.word	0x00000000
        /*0034*/ 	.short	0x0004
        /*0036*/ 	.short	0x0020
        /*0038*/ 	.byte	0x00, 0xf0, 0x11, 0x00


	//----- nvinfo : EIATTR_KPARAM_INFO
	.align		4
.L_28:
        /*003c*/ 	.byte	0x04, 0x17
        /*003e*/ 	.short	(.L_30 - .L_29)
.L_29:
        /*0040*/ 	.word	0x00000000
        /*0044*/ 	.short	0x0003
        /*0046*/ 	.short	0x0018
        /*0048*/ 	.byte	0x00, 0xf0, 0x21, 0x00


	//----- nvinfo : EIATTR_KPARAM_INFO
	.align		4
.L_30:
        /*004c*/ 	.byte	0x04, 0x17
        /*004e*/ 	.short	(.L_32 - .L_31)
.L_31:
        /*0050*/ 	.word	0x00000000
        /*0054*/ 	.short	0x0002
        /*0056*/ 	.short	0x0010
        /*0058*/ 	.byte	0x00, 0xf0, 0x21, 0x00


	//----- nvinfo : EIATTR_KPARAM_INFO
	.align		4
.L_32:
        /*005c*/ 	.byte	0x04, 0x17
        /*005e*/ 	.short	(.L_34 - .L_33)
.L_33:
        /*0060*/ 	.word	0x00000000
        /*0064*/ 	.short	0x0001
        /*0066*/ 	.short	0x0008
        /*0068*/ 	.byte	0x00, 0xf0, 0x21, 0x00


	//----- nvinfo : EIATTR_KPARAM_INFO
	.align		4
.L_34:
        /*006c*/ 	.byte	0x04, 0x17
        /*006e*/ 	.short	(.L_36 - .L_35)
.L_35:
        /*0070*/ 	.word	0x00000000
        /*0074*/ 	.short	0x0000
        /*0076*/ 	.short	0x0000
        /*0078*/ 	.byte	0x00, 0xf0, 0x21, 0x00


	//----- nvinfo : EIATTR_MAXREG_COUNT
	.align		4
.L_36:
        /*007c*/ 	.byte	0x03, 0x1b
        /*007e*/ 	.short	0x00ff


	//----- nvinfo : EIATTR_EXTERNS
	.align		4
        /*0080*/ 	.byte	0x04, 0x0f
        /*0082*/ 	.short	(.L_38 - .L_37)


	//   ....[0]....
	.align		4
.L_37:
        /*0084*/ 	.word	index@(__assertfail)


	//----- nvinfo : EIATTR_COOP_GROUP_MASK_REGIDS
	.align		4
.L_38:
        /*0088*/ 	.byte	0x04, 0x29
        /*008a*/ 	.short	(.L_40 - .L_39)


	//   ....[0]....
.L_39:
        /*008c*/ 	.word	0xffffffff


	//   ....[1]....
        /*0090*/ 	.word	0xffffffff


	//   ....[2]....
        /*0094*/ 	.word	0xffffffff


	//   ....[3]....
        /*0098*/ 	.word	0xffffffff


	//   ....[4]....
        /*009c*/ 	.word	0xffffffff


	//   ....[5]....
        /*00a0*/ 	.word	0xffffffff


	//   ....[6]....
        /*00a4*/ 	.word	0xffffffff


	//   ....[7]....
        /*00a8*/ 	.word	0xffffffff


	//   ....[8]....
        /*00ac*/ 	.word	0xffffffff


	//   ....[9]....
        /*00b0*/ 	.word	0xffffffff


	//   ....[10]....
        /*00b4*/ 	.word	0xffffffff


	//   ....[11]....
        /*00b8*/ 	.word	0xffffffff


	//   ....[12]....
        /*00bc*/ 	.word	0xffffffff


	//----- nvinfo : EIATTR_COOP_GROUP_INSTR_OFFSETS
	.align		4
.L_40:
        /*00c0*/ 	.byte	0x04, 0x28
        /*00c2*/ 	.short	(.L_42 - .L_41)


	//   ....[0]....
.L_41:
        /*00c4*/ 	.word	0x00000a30


	//   ....[1]....
        /*00c8*/ 	.word	0x00000a50


	//   ....[2]....
        /*00cc*/ 	.word	0x00000a70


	//   ....[3]....
        /*00d0*/ 	.word	0x00000a90


	//   ....[4]....
        /*00d4*/ 	.word	0x00000ab0


	//   ....[5]....
        /*00d8*/ 	.word	0x00000b90


	//   ....[6]....
        /*00dc*/ 	.word	0x00000bb0


	//   ....[7]....
        /*00e0*/ 	.word	0x00000bd0


	//   ....[8]....
        /*00e4*/ 	.word	0x00001370


	//   ....[9]....
        /*00e8*/ 	.word	0x000013b0


	//   ....[10]....
        /*00ec*/ 	.word	0x000013f0


	//   ....[11]....
        /*00f0*/ 	.word	0x00001430


	//   ....[12]....
        /*00f4*/ 	.word	0x00001470


	//----- nvinfo : EIATTR_EXIT_INSTR_OFFSETS
	.align		4
.L_42:
        /*00f8*/ 	.byte	0x04, 0x1c
        /*00fa*/ 	.short	(.L_44 - .L_43)


	//   ....[0]....
.L_43:
        /*00fc*/ 	.word	0x000012d0


	//----- nvinfo : EIATTR_MAX_THREADS
	.align		4
.L_44:
        /*0100*/ 	.byte	0x04, 0x05
        /*0102*/ 	.short	(.L_46 - .L_45)
.L_45:
        /*0104*/ 	.word	0x00000100
        /*0108*/ 	.word	0x00000001
        /*010c*/ 	.word	0x00000001


	//----- nvinfo : EIATTR_CRS_STACK_SIZE
	.align		4
.L_46:
        /*0110*/ 	.byte	0x04, 0x1e
        /*0112*/ 	.short	(.L_48 - .L_47)
.L_47:
        /*0114*/ 	.word	0x00000000
.L_48:


//--------------------- .nv.rel.action            --------------------------
	.section	.nv.rel.action,"",@"SHT_CUDA_RELOCINFO"
	.align	8
	.sectionentsize	8
        /*0000*/ 	.byte	0x73, 0x00, 0x00, 0x00, 0x00, 0x00, 0x00, 0x00, 0x00, 0x00, 0x00, 0x11, 0x25, 0x00, 0x05, 0x36


//--------------------- .nv.constant0.triton__0d1d2d3d45de --------------------------
	.section	.nv.constant0.triton__0d1d2d3d45de,"a",@progbits
	.align	4
.nv.constant0.triton__0d1d2d3d45de:
	.zero		392


//--------------------- .text.triton__0d1d2d3d45de --------------------------
	.section	.text.triton__0d1d2d3d45de,"ax",@progbits
	.sectionflags	@"SHF_BARRIERS=1"
	.sectioninfo	@"SHI_REGISTERS=48"
	.align	128
        .global         triton__0d1d2d3d45de
        .type           triton__0d1d2d3d45de,@function
        .size           triton__0d1d2d3d45de,(.L_x_7 - triton__0d1d2d3d45de)
        .other          triton__0d1d2d3d45de,@"STO_CUDA_ENTRY STV_DEFAULT"
triton__0d1d2d3d45de:
.text.triton__0d1d2d3d45de:
[----:B------:R-:W-:-:S02]  /*0000*/  IMAD.MOV.U32 R1, RZ, RZ, c[0x0][0x28] ;  /* 0x00000a00ff017624 */ /* 0x000fc400078e00ff */
[----:B------:R-:W0:Y:S01]  /*0010*/  S2R R22, SR_CTAID.X ;  /* 0x0000000000167919 */ /* 0x000e220000002500 */
[----:B------:R-:W-:Y:S01]  /*0020*/  IMAD.MOV.U32 R3, RZ, RZ, 0x8 ;  /* 0x00000008ff037424 */ /* 0x000fe200078e00ff */
[----:B------:R-:W-:Y:S01]  /*0030*/  CS2R R6, SRZ ;  /* 0x0000000000067805 */ /* 0x000fe2000001ff00 */
[----:B------:R-:W-:Y:S01]  /*0040*/  CS2R R4, SRZ ;  /* 0x0000000000047805 */ /* 0x000fe2000001ff00 */
[----:B------:R-:W-:Y:S01]  /*0050*/  ULDC.64 UR36, c[0x0][0x118] ;  /* 0x0000460000247ab9 */ /* 0x000fe20000000a00 */
[C---:B0-----:R-:W-:Y:S01]  /*0060*/  ISETP.GE.AND P4, PT, R22.reuse, 0x4, PT ;  /* 0x000000041600780c */ /* 0x041fe20003f86270 */
[----:B------:R-:W-:Y:S01]  /*0070*/  IMAD.WIDE R2, R22, R3, c[0x0][0x160] ;  /* 0x0000580016027625 */ /* 0x000fe200078e0203 */
[----:B------:R-:W0:Y:S02]  /*0080*/  S2R R28, SR_TID.X ;  /* 0x00000000001c7919 */ /* 0x000e240000002100 */
[----:B------:R-:W-:-:S09]  /*0090*/  P2R R0, PR, RZ, 0x10 ;  /* 0x00000010ff007803 */ /* 0x000fd20000000000 */
[----:B------:R-:W2:Y:S04]  /*00a0*/  @!P4 LDG.E.EL.64 R6, [R2.64] ;  /* 0x000000240206c981 */ /* 0x000ea8000c2e1b00 */
[----:B------:R-:W3:Y:S01]  /*00b0*/  @!P4 LDG.E.EL.64 R4, [R2.64] ;  /* 0x000000240204c981 */ /* 0x000ee2000c2e1b00 */
[----:B------:R-:W-:Y:S01]  /*00c0*/  IMAD.MOV.U32 R39, RZ, RZ, 0x2400 ;  /* 0x00002400ff277424 */ /* 0x000fe200078e00ff */
[----:B------:R-:W-:Y:S02]  /*00d0*/  UMOV UR42, 32@lo(assertMessage_0) ;  /* 0x00000000002a7882 */ /* 0x000fe40000000000 */
[----:B------:R-:W-:Y:S02]  /*00e0*/  UMOV UR43, 32@hi(assertMessage_0) ;  /* 0x00000000002b7882 */ /* 0x000fe40000000000 */
[----:B------:R-:W-:-:S02]  /*00f0*/  UMOV UR40, 32@lo(assertFile_0) ;  /* 0x0000000000287882 */ /* 0x000fc40000000000 */
[----:B------:R-:W-:Y:S01]  /*0100*/  UMOV UR41, 32@hi(assertFile_0) ;  /* 0x0000000000297882 */ /* 0x000fe20000000000 */
[----:B0-----:R-:W-:Y:S01]  /*0110*/  SHF.L.U32 R24, R28, 0x3, RZ ;  /* 0x000000031c187819 */ /* 0x001fe200000006ff */
[----:B------:R-:W-:Y:S02]  /*0120*/  UMOV UR38, 32@lo(assertFunc_0) ;  /* 0x0000000000267882 */ /* 0x000fe40000000000 */
[----:B------:R-:W-:Y:S01]  /*0130*/  UMOV UR39, 32@hi(assertFunc_0) ;  /* 0x0000000000277882 */ /* 0x000fe20000000000 */
[----:B------:R-:W-:Y:S02]  /*0140*/  LOP3.LUT R24, R24, 0x7f8, RZ, 0xc0, !PT ;  /* 0x000007f818187812 */ /* 0x000fe400078ec0ff */
[----:B--2---:R-:W-:Y:S02]  /*0150*/  IADD3 R9, P3, R6, 0x46600, RZ ;  /* 0x0004660006097810 */ /* 0x004fe40007f7e0ff */
[----:B------:R-:W-:Y:S02]  /*0160*/  ISETP.GE.AND P1, PT, R7, RZ, PT ;  /* 0x000000ff0700720c */ /* 0x000fe40003f26270 */
[----:B---3--:R-:W-:Y:S01]  /*0170*/  IADD3 R13, P2, R4, 0x46600, RZ ;  /* 0x00046600040d7810 */ /* 0x008fe20007f5e0ff */
[----:B------:R-:W-:Y:S01]  /*0180*/  IMAD.X R11, RZ, RZ, R7, P3 ;  /* 0x000000ffff0b7224 */ /* 0x000fe200018e0607 */
[----:B------:R-:W-:-:S02]  /*0190*/  ISETP.GE.AND P0, PT, R5, RZ, PT ;  /* 0x000000ff0500720c */ /* 0x000fc40003f06270 */
[-C--:B------:R-:W-:Y:S02]  /*01a0*/  IADD3.X R15, RZ, R5.reuse, RZ, P2, !PT ;  /* 0x00000005ff0f7210 */ /* 0x080fe400017fe4ff */
[----:B------:R-:W-:Y:S02]  /*01b0*/  SEL R0, R9, R6, !P1 ;  /* 0x0000000609007207 */ /* 0x000fe40004800000 */
[----:B------:R-:W-:Y:S02]  /*01c0*/  SEL R38, R13, R4, !P0 ;  /* 0x000000040d267207 */ /* 0x000fe40004000000 */
[----:B------:R-:W-:Y:S02]  /*01d0*/  SEL R4, R15, R5, !P0 ;  /* 0x000000050f047207 */ /* 0x000fe40004000000 */
[----:B------:R-:W-:Y:S02]  /*01e0*/  SEL R6, R11, R7, !P1 ;  /* 0x000000070b067207 */ /* 0x000fe40004800000 */
[----:B------:R-:W-:-:S04]  /*01f0*/  ISETP.GT.U32.AND P0, PT, R0, 0x465ff, PT ;  /* 0x000465ff0000780c */ /* 0x000fc80003f04070 */
[----:B------:R-:W-:Y:S01]  /*0200*/  ISETP.GT.U32.AND.EX P4, PT, R6, RZ, !P4, P0 ;  /* 0x000000ff0600720c */ /* 0x000fe20006784100 */
[----:B------:R-:W-:-:S04]  /*0210*/  IMAD.WIDE.U32 R38, R38, R39, c[0x0][0x168] ;  /* 0x00005a0026267625 */ /* 0x000fc800078e0027 */
[----:B------:R-:W-:Y:S01]  /*0220*/  IMAD R45, R4, 0x2400, RZ ;  /* 0x00002400042d7824 */ /* 0x000fe200078e02ff */
[----:B------:R-:W-:-:S03]  /*0230*/  P2R R25, PR, RZ, 0x10 ;  /* 0x00000010ff197803 */ /* 0x000fc60000000000 */
[----:B------:R-:W-:-:S04]  /*0240*/  IMAD.IADD R45, R39, 0x1, R45 ;  /* 0x00000001272d7824 */ /* 0x000fc800078e022d */
[----:B------:R-:W-:Y:S05]  /*0250*/  @!P4 BRA `(.L_x_0) ;  /* 0x000000c00000c947 */ /* 0x000fea0003800000 */
[----:B------:R-:W-:Y:S01]  /*0260*/  IMAD.U32 R4, RZ, RZ, UR42 ;  /* 0x0000002aff047e24 */ /* 0x000fe2000f8e00ff */
[----:B------:R-:W-:Y:S01]  /*0270*/  MOV R5, UR43 ;  /* 0x0000002b00057c02 */ /* 0x000fe20008000f00 */
[----:B------:R-:W-:Y:S01]  /*0280*/  IMAD.U32 R6, RZ, RZ, UR40 ;  /* 0x00000028ff067e24 */ /* 0x000fe2000f8e00ff */
[----:B------:R-:W-:Y:S01]  /*0290*/  MOV R7, UR41 ;  /* 0x0000002900077c02 */ /* 0x000fe20008000f00 */
[----:B------:R-:W-:Y:S01]  /*02a0*/  IMAD.MOV.U32 R8, RZ, RZ, 0x373 ;  /* 0x00000373ff087424 */ /* 0x000fe200078e00ff */
[----:B------:R-:W-:Y:S01]  /*02b0*/  MOV R10, UR38 ;  /* 0x00000026000a7c02 */ /* 0x000fe20008000f00 */
[----:B------:R-:W-:Y:S01]  /*02c0*/  IMAD.U32 R11, RZ, RZ, UR39 ;  /* 0x00000027ff0b7e24 */ /* 0x000fe2000f8e00ff */
[----:B------:R-:W-:Y:S01]  /*02d0*/  MOV R12, 0x1 ;  /* 0x00000001000c7802 */ /* 0x000fe20000000f00 */
[----:B------:R-:W-:Y:S01]  /*02e0*/  IMAD.MOV.U32 R13, RZ, RZ, RZ ;  /* 0x000000ffff0d7224 */ /* 0x000fe200078e00ff */
[----:B------:R-:W-:Y:S02]  /*02f0*/  MOV R20, 32@lo((triton__0d1d2d3d45de + .L_x_0@srel)) ;  /* 0x0000000000147802 */ /* 0x000fe40000000f00 */
[----:B------:R-:W-:-:S04]  /*0300*/  MOV R21, 32@hi((triton__0d1d2d3d45de + .L_x_0@srel)) ;  /* 0x0000000000157802 */ /* 0x000fc80000000f00 */
[----:B------:R-:W-:Y:S05]  /*0310*/  CALL.ABS.NOINC `(__assertfail) ;  /* 0x0000000000007943 */ /* 0x000fea0003c00000 */
.L_x_0:
[----:B------:R-:W-:Y:S01]  /*0320*/  ISETP.GE.AND P5, PT, R22, 0x4, PT ;  /* 0x000000041600780c */ /* 0x000fe20003fa6270 */
[----:B------:R-:W-:Y:S01]  /*0330*/  CS2R R8, SRZ ;  /* 0x0000000000087805 */ /* 0x000fe2000001ff00 */
[----:B------:R-:W-:Y:S01]  /*0340*/  MOV R44, R38 ;  /* 0x00000026002c7202 */ /* 0x000fe20000000f00 */
[----:B------:R-:W-:Y:S01]  /*0350*/  CS2R R10, SRZ ;  /* 0x00000000000a7805 */ /* 0x000fe2000001ff00 */
[----:B------:R-:W-:Y:S01]  /*0360*/  CS2R R4, SRZ ;  /* 0x0000000000047805 */ /* 0x000fe2000001ff00 */
[----:B------:R-:W-:Y:S01]  /*0370*/  CS2R R6, SRZ ;  /* 0x0000000000067805 */ /* 0x000fe2000001ff00 */
[----:B------:R-:W-:Y:S01]  /*0380*/  ISETP.NE.AND P6, PT, R25, RZ, PT ;  /* 0x000000ff1900720c */ /* 0x000fe20003fc5270 */
[----:B------:R-:W-:-:S06]  /*0390*/  IMAD.WIDE.U32 R36, R24, 0x4, R44 ;  /* 0x0000000418247825 */ /* 0x000fcc00078e002c */
[----:B------:R-:W2:Y:S04]  /*03a0*/  @!P5 LDG.E.EL.128 R8, [R36.64] ;  /* 0x000000242408d981 */ /* 0x000ea8000c2e1d00 */
[----:B------:R-:W3:Y:S01]  /*03b0*/  @!P5 LDG.E.EL.128 R4, [R36.64+0x10] ;  /* 0x000010242404d981 */ /* 0x000ee2000c2e1d00 */
[----:B------:R-:W-:Y:S02]  /*03c0*/  SHF.R.U32.HI R29, RZ, 0x5, R28 ;  /* 0x00000005ff1d7819 */ /* 0x000fe4000001161c */
[----:B------:R-:W-:Y:S02]  /*03d0*/  LOP3.LUT R30, R24, 0x800, RZ, 0xfc, !PT ;  /* 0x00000800181e7812 */ /* 0x000fe400078efcff */
[----:B--2---:R-:W-:Y:S02]  /*03e0*/  SEL R2, R8, RZ, !P5 ;  /* 0x000000ff08027207 */ /* 0x004fe40006800000 */
[----:B------:R-:W-:-:S02]  /*03f0*/  SEL R0, R9, RZ, !P5 ;  /* 0x000000ff09007207 */ /* 0x000fc40006800000 */
[----:B------:R-:W-:Y:S01]  /*0400*/  SEL R3, R10, RZ, !P5 ;  /* 0x000000ff0a037207 */ /* 0x000fe20006800000 */
[----:B------:R-:W-:Y:S01]  /*0410*/  FMUL R2, R2, 48 ;  /* 0x4240000002027820 */ /* 0x000fe20000400000 */
[----:B------:R-:W-:Y:S01]  /*0420*/  SEL R8, R11, RZ, !P5 ;  /* 0x000000ff0b087207 */ /* 0x000fe20006800000 */
[----:B------:R-:W-:Y:S01]  /*0430*/  FMUL R0, R0, 48 ;  /* 0x4240000000007820 */ /* 0x000fe20000400000 */
[----:B---3--:R-:W-:Y:S01]  /*0440*/  SEL R4, R4, RZ, !P5 ;  /* 0x000000ff04047207 */ /* 0x008fe20006800000 */
[----:B------:R-:W-:Y:S01]  /*0450*/  FMUL R3, R3, 48 ;  /* 0x4240000003037820 */ /* 0x000fe20000400000 */
[----:B------:R-:W-:Y:S01]  /*0460*/  SEL R5, R5, RZ, !P5 ;  /* 0x000000ff05057207 */ /* 0x000fe20006800000 */
[----:B------:R-:W-:Y:S01]  /*0470*/  FMUL R8, R8, 48 ;  /* 0x4240000008087820 */ /* 0x000fe20000400000 */
[----:B------:R-:W-:Y:S01]  /*0480*/  SEL R6, R6, RZ, !P5 ;  /* 0x000000ff06067207 */ /* 0x000fe20006800000 */
[----:B------:R-:W-:Y:S01]  /*0490*/  FMUL R4, R4, 48 ;  /* 0x4240000004047820 */ /* 0x000fe20000400000 */
[----:B------:R-:W-:Y:S01]  /*04a0*/  SEL R7, R7, RZ, !P5 ;  /* 0x000000ff07077207 */ /* 0x000fe20006800000 */
[----:B------:R-:W-:Y:S01]  /*04b0*/  FMUL R5, R5, 48 ;  /* 0x4240000005057820 */ /* 0x000fe20000400000 */
[----:B------:R-:W-:Y:S01]  /*04c0*/  FMUL R26, R2, R2 ;  /* 0x00000002021a7220 */ /* 0x000fe20000400000 */
[----:B------:R-:W-:Y:S01]  /*04d0*/  FMUL R6, R6, 48 ;  /* 0x4240000006067820 */ /* 0x000fe20000400000 */
[----:B------:R-:W-:Y:S01]  /*04e0*/  FMUL R27, R0, R0 ;  /* 0x00000000001b7220 */ /* 0x000fe20000400000 */
[----:B------:R-:W-:Y:S01]  /*04f0*/  FMUL R7, R7, 48 ;  /* 0x4240000007077820 */ /* 0x000fe20000400000 */
[----:B------:R-:W-:Y:S01]  /*0500*/  FMUL R19, R8, R8 ;  /* 0x0000000808137220 */ /* 0x000fe20000400000 */
[----:B------:R-:W-:Y:S01]  /*0510*/  FMUL R23, R3, R3 ;  /* 0x0000000303177220 */ /* 0x000fe20000400000 */
[----:B------:R-:W-:Y:S01]  /*0520*/  FMUL R17, R5, R5 ;  /* 0x0000000505117220 */ /* 0x000fe20000400000 */
[----:B------:R-:W-:Y:S01]  /*0530*/  FMUL R18, R4, R4 ;  /* 0x0000000404127220 */ /* 0x000fe20000400000 */
[----:B------:R-:W-:Y:S01]  /*0540*/  FMUL R2, R7, R7 ;  /* 0x0000000707027220 */ /* 0x000fe20000400000 */
[----:B------:R-:W-:Y:S01]  /*0550*/  FMUL R16, R6, R6 ;  /* 0x0000000606107220 */ /* 0x000fe20000400000 */
[----:B------:R-:W-:-:S02]  /*0560*/  FSEL R27, R27, RZ, !P5 ;  /* 0x000000ff1b1b7208 */ /* 0x000fc40006800000 */
[----:B------:R-:W-:Y:S02]  /*0570*/  FSEL R26, R26, RZ, !P5 ;  /* 0x000000ff1a1a7208 */ /* 0x000fe40006800000 */
[----:B------:R-:W-:Y:S02]  /*0580*/  FSEL R23, R23, RZ, !P5 ;  /* 0x000000ff17177208 */ /* 0x000fe40006800000 */
[----:B------:R-:W-:Y:S02]  /*0590*/  FSEL R19, R19, RZ, !P5 ;  /* 0x000000ff13137208 */ /* 0x000fe40006800000 */
[----:B------:R-:W-:Y:S02]  /*05a0*/  FSEL R18, R18, RZ, !P5 ;  /* 0x000000ff12127208 */ /* 0x000fe40006800000 */
[----:B------:R-:W-:Y:S02]  /*05b0*/  FSEL R17, R17, RZ, !P5 ;  /* 0x000000ff11117208 */ /* 0x000fe40006800000 */
[----:B------:R-:W-:-:S02]  /*05c0*/  FSEL R16, R16, RZ, !P5 ;  /* 0x000000ff10107208 */ /* 0x000fc40006800000 */
[----:B------:R-:W-:Y:S01]  /*05d0*/  FSEL R2, R2, RZ, !P5 ;  /* 0x000000ff02027208 */ /* 0x000fe20006800000 */
        /* <DEDUP_REMOVED lines=10> */
[----:B------:R-:W-:-:S02]  /*0680*/  MOV R20, 32@lo((triton__0d1d2d3d45de + .L_x_1@srel)) ;  /* 0x0000000000147802 */ /* 0x000fc40000000f00 */
[----:B------:R-:W-:-:S04]  /*0690*/  MOV R21, 32@hi((triton__0d1d2d3d45de + .L_x_1@srel)) ;  /* 0x0000000000157802 */ /* 0x000fc80000000f00 */
[----:B------:R-:W-:Y:S05]  /*06a0*/  CALL.ABS.NOINC `(__assertfail) ;  /* 0x0000000000007943 */ /* 0x000fea0003c00000 */
.L_x_1:
[----:B------:R-:W-:Y:S01]  /*06b0*/  ISETP.GE.AND P6, PT, R22, 0x4, PT ;  /* 0x000000041600780c */ /* 0x000fe20003fc6270 */
[----:B------:R-:W-:Y:S01]  /*06c0*/  CS2R R4, SRZ ;  /* 0x0000000000047805 */ /* 0x000fe2000001ff00 */
[----:B------:R-:W-:Y:S02]  /*06d0*/  CS2R R6, SRZ ;  /* 0x0000000000067805 */ /* 0x000fe4000001ff00 */
[----:B------:R-:W-:Y:S01]  /*06e0*/  ISETP.LT.U32.AND P0, PT, R30, 0x900, !P6 ;  /* 0x000009001e00780c */ /* 0x000fe20007701070 */
[----:B------:R-:W-:Y:S01]  /*06f0*/  CS2R R8, SRZ ;  /* 0x0000000000087805 */ /* 0x000fe2000001ff00 */
[----:B------:R-:W-:-:S11]  /*0700*/  CS2R R10, SRZ ;  /* 0x00000000000a7805 */ /* 0x000fd6000001ff00 */
[----:B------:R-:W2:Y:S04]  /*0710*/  @P0 LDG.E.EL.128 R4, [R36.64+0x2000] ;  /* 0x0020002424040981 */ /* 0x000ea8000c2e1d00 */
[----:B------:R-:W3:Y:S01]  /*0720*/  @P0 LDG.E.EL.128 R8, [R36.64+0x2010] ;  /* 0x0020102424080981 */ /* 0x000ee2000c2e1d00 */
[----:B--2---:R-:W-:Y:S02]  /*0730*/  SEL R3, R5, RZ, P0 ;  /* 0x000000ff05037207 */ /* 0x004fe40000000000 */
[----:B------:R-:W-:Y:S02]  /*0740*/  SEL R0, R4, RZ, P0 ;  /* 0x000000ff04007207 */ /* 0x000fe40000000000 */
[----:B------:R-:W-:Y:S01]  /*0750*/  SEL R4, R7, RZ, P0 ;  /* 0x000000ff07047207 */ /* 0x000fe20000000000 */
[----:B------:R-:W-:Y:S01]  /*0760*/  FMUL R3, R3, 48 ;  /* 0x4240000003037820 */ /* 0x000fe20000400000 */
[----:B------:R-:W-:Y:S01]  /*0770*/  SEL R5, R6, RZ, P0 ;  /* 0x000000ff06057207 */ /* 0x000fe20000000000 */
[----:B------:R-:W-:Y:S01]  /*0780*/  FMUL R0, R0, 48 ;  /* 0x4240000000007820 */ /* 0x000fe20000400000 */
[----:B---3--:R-:W-:Y:S01]  /*0790*/  SEL R8, R8, RZ, P0 ;  /* 0x000000ff08087207 */ /* 0x008fe20000000000 */
[----:B------:R-:W-:Y:S01]  /*07a0*/  FMUL R4, R4, 48 ;  /* 0x4240000004047820 */ /* 0x000fe20000400000 */
[----:B------:R-:W-:Y:S01]  /*07b0*/  FMUL R3, R3, R3 ;  /* 0x0000000303037220 */ /* 0x000fe20000400000 */
[----:B------:R-:W-:Y:S01]  /*07c0*/  FMUL R5, R5, 48 ;  /* 0x4240000005057820 */ /* 0x000fe20000400000 */
[----:B------:R-:W-:Y:S01]  /*07d0*/  FMUL R0, R0, R0 ;  /* 0x0000000000007220 */ /* 0x000fe20000400000 */
[----:B------:R-:W-:Y:S01]  /*07e0*/  FMUL R6, R4, R4 ;  /* 0x0000000404067220 */ /* 0x000fe20000400000 */
[----:B------:R-:W-:Y:S01]  /*07f0*/  SEL R9, R9, RZ, P0 ;  /* 0x000000ff09097207 */ /* 0x000fe20000000000 */
[----:B------:R-:W-:Y:S01]  /*0800*/  FMUL R5, R5, R5 ;  /* 0x0000000505057220 */ /* 0x000fe20000400000 */
[----:B------:R-:W-:Y:S01]  /*0810*/  FSEL R4, R3, -RZ, P0 ;  /* 0x800000ff03047208 */ /* 0x000fe20000000000 */
[----:B------:R-:W-:Y:S01]  /*0820*/  FMUL R8, R8, 48 ;  /* 0x4240000008087820 */ /* 0x000fe20000400000 */
[----:B------:R-:W-:Y:S01]  /*0830*/  FSEL R3, R0, -RZ, P0 ;  /* 0x800000ff00037208 */ /* 0x000fe20000000000 */
[----:B------:R-:W-:Y:S01]  /*0840*/  FMUL R9, R9, 48 ;  /* 0x4240000009097820 */ /* 0x000fe20000400000 */
[----:B------:R-:W-:Y:S01]  /*0850*/  FSEL R0, R5, -RZ, P0 ;  /* 0x800000ff05007208 */ /* 0x000fe20000000000 */
[----:B------:R-:W-:Y:S01]  /*0860*/  FADD R4, R27, R4 ;  /* 0x000000041b047221 */ /* 0x000fe20000000000 */
[----:B------:R-:W-:Y:S01]  /*0870*/  SEL R10, R10, RZ, P0 ;  /* 0x000000ff0a0a7207 */ /* 0x000fe20000000000 */
[----:B------:R-:W-:Y:S01]  /*0880*/  FADD R3, R26, R3 ;  /* 0x000000031a037221 */ /* 0x000fe20000000000 */
[----:B------:R-:W-:Y:S01]  /*0890*/  FMUL R8, R8, R8 ;  /* 0x0000000808087220 */ /* 0x000fe20000400000 */
[----:B------:R-:W-:Y:S01]  /*08a0*/  FADD R0, R23, R0 ;  /* 0x0000000017007221 */ /* 0x000fe20000000000 */
[----:B------:R-:W-:Y:S01]  /*08b0*/  FSEL R6, R6, -RZ, P0 ;  /* 0x800000ff06067208 */ /* 0x000fe20000000000 */
[----:B------:R-:W-:Y:S01]  /*08c0*/  FADD R3, R4, R3 ;  /* 0x0000000304037221 */ /* 0x000fe20000000000 */
[----:B------:R-:W-:Y:S01]  /*08d0*/  SEL R11, R11, RZ, P0 ;  /* 0x000000ff0b0b7207 */ /* 0x000fe20000000000 */
[----:B------:R-:W-:Y:S01]  /*08e0*/  FMUL R10, R10, 48 ;  /* 0x424000000a0a7820 */ /* 0x000fe20000400000 */
[----:B------:R-:W-:Y:S01]  /*08f0*/  FMUL R9, R9, R9 ;  /* 0x0000000909097220 */ /* 0x000fe20000400000 */
[----:B------:R-:W-:Y:S01]  /*0900*/  FADD R5, R0, R3 ;  /* 0x0000000300057221 */ /* 0x000fe20000000000 */
[----:B------:R-:W-:Y:S01]  /*0910*/  FSEL R3, R8, -RZ, P0 ;  /* 0x800000ff08037208 */ /* 0x000fe20000000000 */
[----:B------:R-:W-:Y:S01]  /*0920*/  FADD R6, R19, R6 ;  /* 0x0000000613067221 */ /* 0x000fe20000000000 */
[----:B------:R-:W-:Y:S01]  /*0930*/  FMUL R11, R11, 48 ;  /* 0x424000000b0b7820 */ /* 0x000fe20000400000 */
[----:B------:R-:W-:Y:S01]  /*0940*/  FMUL R10, R10, R10 ;  /* 0x0000000a0a0a7220 */ /* 0x000fe20000400000 */
[----:B------:R-:W-:Y:S01]  /*0950*/  FSEL R0, R9, -RZ, P0 ;  /* 0x800000ff09007208 */ /* 0x000fe20000000000 */
[----:B------:R-:W-:Y:S01]  /*0960*/  FADD R6, R6, R5 ;  /* 0x0000000506067221 */ /* 0x000fe20000000000 */
[----:B------:R-:W-:Y:S01]  /*0970*/  FADD R3, R18, R3 ;  /* 0x0000000312037221 */ /* 0x000fe20000000000 */
[----:B------:R-:W-:Y:S01]  /*0980*/  FMUL R11, R11, R11 ;  /* 0x0000000b0b0b7220 */ /* 0x000fe20000400000 */
[----:B------:R-:W-:Y:S01]  /*0990*/  FSEL R5, R10, -RZ, P0 ;  /* 0x800000ff0a057208 */ /* 0x000fe20000000000 */
[----:B------:R-:W-:Y:S01]  /*09a0*/  FADD R0, R17, R0 ;  /* 0x0000000011007221 */ /* 0x000fe20000000000 */
[----:B------:R-:W-:-:S02]  /*09b0*/  FADD R3, R3, R6 ;  /* 0x0000000603037221 */ /* 0x000fc40000000000 */
[----:B------:R-:W-:Y:S01]  /*09c0*/  FSEL R11, R11, -RZ, P0 ;  /* 0x800000ff0b0b7208 */ /* 0x000fe20000000000 */
[----:B------:R-:W-:Y:S01]  /*09d0*/  FADD R5, R16, R5 ;  /* 0x0000000510057221 */ /* 0x000fe20000000000 */
[----:B------:R-:W-:-:S03]  /*09e0*/  FADD R0, R0, R3 ;  /* 0x0000000300007221 */ /* 0x000fc60000000000 */
[----:B------:R-:W-:Y:S01]  /*09f0*/  FADD R2, R2, R11 ;  /* 0x0000000b02027221 */ /* 0x000fe20000000000 */
[----:B------:R-:W-:-:S04]  /*0a00*/  FADD R5, R5, R0 ;  /* 0x0000000005057221 */ /* 0x000fc80000000000 */
[----:B------:R-:W-:Y:S01]  /*0a10*/  FADD R9, R2, R5 ;  /* 0x0000000502097221 */ /* 0x000fe20000000000 */
[----:B------:R-:W-:Y:S05]  /*0a20*/  BRA.DIV ~URZ, `(.L_x_3) ;  /* 0x000008f27f007947 */ /* 0x000fea000b800000 */
[----:B------:R-:W0:Y:S02]  /*0a30*/  SHFL.BFLY PT, R0, R9, 0x10, 0x1f ;  /* 0x0e001f0009007f89 */ /* 0x000e2400000e0000 */
[----:B0-----:R-:W-:-:S05]  /*0a40*/  FADD R0, R9, R0 ;  /* 0x0000000009007221 */ /* 0x001fca0000000000 */
[----:B------:R-:W0:Y:S02]  /*0a50*/  SHFL.BFLY PT, R3, R0, 0x8, 0x1f ;  /* 0x0d001f0000037f89 */ /* 0x000e2400000e0000 */
[----:B0-----:R-:W-:-:S05]  /*0a60*/  FADD R3, R0, R3 ;  /* 0x0000000300037221 */ /* 0x001fca0000000000 */
[----:B------:R-:W0:Y:S02]  /*0a70*/  SHFL.BFLY PT, R2, R3, 0x4, 0x1f ;  /* 0x0c801f0003027f89 */ /* 0x000e2400000e0000 */
[----:B0-----:R-:W-:-:S05]  /*0a80*/  FADD R2, R3, R2 ;  /* 0x0000000203027221 */ /* 0x001fca0000000000 */
[----:B------:R-:W0:Y:S02]  /*0a90*/  SHFL.BFLY PT, R5, R2, 0x2, 0x1f ;  /* 0x0c401f0002057f89 */ /* 0x000e2400000e0000 */
[----:B0-----:R-:W-:-:S05]  /*0aa0*/  FADD R5, R2, R5 ;  /* 0x0000000502057221 */ /* 0x001fca0000000000 */
[----:B------:R0:W1:Y:S02]  /*0ab0*/  SHFL.BFLY PT, R4, R5, 0x1, 0x1f ;  /* 0x0c201f0005047f89 */ /* 0x00006400000e0000 */
.L_x_5:
[----:B------:R-:W-:Y:S01]  /*0ac0*/  LOP3.LUT P0, RZ, R28, 0x1f, RZ, 0xc0, !PT ;  /* 0x0000001f1cff7812 */ /* 0x000fe2000780c0ff */
[----:B01----:R-:W-:Y:S01]  /*0ad0*/  FADD R5, R4, R5 ;  /* 0x0000000504057221 */ /* 0x003fe20000000000 */
[----:B------:R-:W-:Y:S01]  /*0ae0*/  SHF.L.U32 R0, R29, 0x2, RZ ;  /* 0x000000021d007819 */ /* 0x000fe200000006ff */
[----:B------:R-:W-:Y:S03]  /*0af0*/  WARPSYNC 0xffffffff ;  /* 0xffffffff00007948 */ /* 0x000fe60003800000 */
[----:B------:R-:W-:-:S07]  /*0b00*/  LOP3.LUT R0, R0, 0x1c, RZ, 0xe2, !PT ;  /* 0x0000001c00007812 */ /* 0x000fce00078ee2ff */
[----:B------:R0:W-:Y:S02]  /*0b10*/  @!P0 STS [R0], R5 ;  /* 0x0000000500008388 */ /* 0x0001e40000000800 */
[----:B------:R-:W-:Y:S06]  /*0b20*/  BAR.SYNC 0x0 ;  /* 0x0000000000007b1d */ /* 0x000fec0000000000 */
[----:B------:R-:W-:Y:S01]  /*0b30*/  ISETP.GE.AND P0, PT, R28, 0x8, PT ;  /* 0x000000081c00780c */ /* 0x000fe20003f06270 */
[----:B------:R-:W-:Y:S01]  /*0b40*/  IMAD.MOV.U32 R7, RZ, RZ, 0x39e38e39 ;  /* 0x39e38e39ff077424 */ /* 0x000fe200078e00ff */
[----:B------:R-:W-:-:S11]  /*0b50*/  MOV R27, RZ ;  /* 0x000000ff001b7202 */ /* 0x000fd60000000f00 */
[----:B0-----:R-:W0:Y:S01]  /*0b60*/  @!P0 LDS R0, [R28.X4] ;  /* 0x000000001c008984 */ /* 0x001e220000004800 */
[----:B------:R-:W-:-:S04]  /*0b70*/  LOP3.LUT P0, RZ, R28, 0x7, RZ, 0xc0, !PT ;  /* 0x000000071cff7812 */ /* 0x000fc8000780c0ff */
[----:B------:R-:W-:Y:S01]  /*0b80*/  ISETP.LT.AND P0, PT, R28, 0x8, !P0 ;  /* 0x000000081c00780c */ /* 0x000fe20004701270 */
[----:B0-----:R-:W0:Y:S02]  /*0b90*/  SHFL.BFLY PT, R3, R0, 0x4, 0x1f ;  /* 0x0c801f0000037f89 */ /* 0x001e2400000e0000 */
[----:B0-----:R-:W-:-:S05]  /*0ba0*/  FADD R3, R0, R3 ;  /* 0x0000000300037221 */ /* 0x001fca0000000000 */
[----:B------:R-:W0:Y:S02]  /*0bb0*/  SHFL.BFLY PT, R2, R3, 0x2, 0x1f ;  /* 0x0c401f0003027f89 */ /* 0x000e2400000e0000 */
[----:B0-----:R-:W-:-:S05]  /*0bc0*/  FADD R2, R3, R2 ;  /* 0x0000000203027221 */ /* 0x001fca0000000000 */
[----:B------:R-:W0:Y:S02]  /*0bd0*/  SHFL.BFLY PT, R5, R2, 0x1, 0x1f ;  /* 0x0c201f0002057f89 */ /* 0x000e2400000e0000 */
[----:B0-----:R-:W-:-:S05]  /*0be0*/  FADD R5, R2, R5 ;  /* 0x0000000502057221 */ /* 0x001fca0000000000 */
[----:B------:R-:W-:Y:S04]  /*0bf0*/  @P0 STS [R28.X4], R5 ;  /* 0x000000051c000388 */ /* 0x000fe80000004800 */
[----:B------:R-:W-:Y:S06]  /*0c00*/  BAR.SYNC 0x0 ;  /* 0x0000000000007b1d */ /* 0x000fec0000000000 */
[----:B------:R-:W0:Y:S01]  /*0c10*/  LDS R4, [RZ] ;  /* 0x00000000ff047984 */ /* 0x000e220000000800 */
[----:B------:R-:W-:-:S04]  /*0c20*/  PLOP3.LUT P0, PT, PT, PT, PT, 0x80, 0x0 ;  /* 0x000000000000781c */ /* 0x000fc80003f0f070 */
[----:B------:R-:W-:Y:S01]  /*0c30*/  P2R R31, PR, RZ, 0x1 ;  /* 0x00000001ff1f7803 */ /* 0x000fe20000000000 */
[----:B0-----:R-:W-:-:S04]  /*0c40*/  FFMA R4, R4, R7, 9.9999997473787516356e-06 ;  /* 0x3727c5ac04047423 */ /* 0x001fc80000000007 */
[----:B------:R0:W1:Y:S04]  /*0c50*/  MUFU.RSQ R23, R4 ;  /* 0x0000000400177308 */ /* 0x0000680000001400 */
.L_x_4:
[----:B------:R-:W-:Y:S01]  /*0c60*/  LOP3.LUT R19, R27, R24, RZ, 0xfc, !PT ;  /* 0x000000181b137212 */ /* 0x000fe200078efcff */
[----:B------:R-:W-:Y:S01]  /*0c70*/  CS2R R8, SRZ ;  /* 0x0000000000087805 */ /* 0x000fe2000001ff00 */
[----:B------:R-:W-:Y:S01]  /*0c80*/  IADD3 R0, P0, R24, R27, RZ ;  /* 0x0000001b18007210 */ /* 0x000fe20007f1e0ff */
[----:B------:R-:W-:Y:S01]  /*0c90*/  CS2R R10, SRZ ;  /* 0x00000000000a7805 */ /* 0x000fe2000001ff00 */
[----:B------:R-:W-:Y:S01]  /*0ca0*/  ISETP.GE.U32.AND P1, PT, R19, 0x900, PT ;  /* 0x000009001300780c */ /* 0x000fe20003f26070 */
[----:B0-----:R-:W-:Y:S01]  /*0cb0*/  CS2R R4, SRZ ;  /* 0x0000000000047805 */ /* 0x001fe2000001ff00 */
[----:B------:R-:W-:Y:S01]  /*0cc0*/  MOV R14, 0x4 ;  /* 0x00000004000e7802 */ /* 0x000fe20000000f00 */
[----:B------:R-:W-:Y:S01]  /*0cd0*/  IMAD.X R3, RZ, RZ, RZ, P0 ;  /* 0x000000ffff037224 */ /* 0x000fe200000e06ff */
[C---:B------:R-:W-:Y:S01]  /*0ce0*/  LEA R12, P0, R0.reuse, c[0x0][0x170], 0x2 ;  /* 0x00005c00000c7a11 */ /* 0x040fe200078010ff */
[----:B------:R-:W-:Y:S01]  /*0cf0*/  CS2R R6, SRZ ;  /* 0x0000000000067805 */ /* 0x000fe2000001ff00 */
[----:B------:R-:W-:Y:S01]  /*0d00*/  ISETP.NE.AND P2, PT, R25, RZ, PT ;  /* 0x000000ff1900720c */ /* 0x000fe20003f45270 */
[----:B------:R-:W-:Y:S01]  /*0d10*/  IMAD.WIDE.U32 R14, R19, R14, c[0x0][0x170] ;  /* 0x00005c00130e7625 */ /* 0x000fe200078e000e */
[----:B------:R-:W-:-:S05]  /*0d20*/  LEA.HI.X R13, R0, c[0x0][0x174], R3, 0x2, P0 ;  /* 0x00005d00000d7a11 */ /* 0x000fca00000f1403 */
[----:B------:R-:W2:Y:S04]  /*0d30*/  @!P1 LDG.E.EL.128 R8, [R14.64] ;  /* 0x000000240e089981 */ /* 0x000ea8000c2e1d00 */
[----:B------:R-:W3:Y:S01]  /*0d40*/  @!P1 LDG.E.EL.128 R4, [R12.64+0x10] ;  /* 0x000010240c049981 */ /* 0x000ee2000c2e1d00 */
[----:B--2---:R-:W-:Y:S02]  /*0d50*/  SEL R18, R8, RZ, !P1 ;  /* 0x000000ff08127207 */ /* 0x004fe40004800000 */
[----:B------:R-:W-:Y:S02]  /*0d60*/  SEL R17, R9, RZ, !P1 ;  /* 0x000000ff09117207 */ /* 0x000fe40004800000 */
[----:B------:R-:W-:Y:S02]  /*0d70*/  SEL R16, R10, RZ, !P1 ;  /* 0x000000ff0a107207 */ /* 0x000fe40004800000 */
[----:B------:R-:W-:-:S02]  /*0d80*/  SEL R2, R11, RZ, !P1 ;  /* 0x000000ff0b027207 */ /* 0x000fc40004800000 */
[----:B---3--:R-:W-:Y:S02]  /*0d90*/  SEL R26, R4, RZ, !P1 ;  /* 0x000000ff041a7207 */ /* 0x008fe40004800000 */
[----:B------:R-:W-:Y:S02]  /*0da0*/  SEL R28, R5, RZ, !P1 ;  /* 0x000000ff051c7207 */ /* 0x000fe40004800000 */
[----:B------:R-:W-:Y:S02]  /*0db0*/  SEL R29, R6, RZ, !P1 ;  /* 0x000000ff061d7207 */ /* 0x000fe40004800000 */
[----:B------:R-:W-:Y:S01]  /*0dc0*/  SEL R30, R7, RZ, !P1 ;  /* 0x000000ff071e7207 */ /* 0x000fe20004800000 */
[----:B------:R-:W-:Y:S05]  /*0dd0*/  @!P2 BRA `(.L_x_2) ;  /* 0x000001200000a947 */ /* 0x000fea0003800000 */
[----:B------:R-:W-:Y:S01]  /*0de0*/  UMOV UR8, 32@lo(assertMessage_1) ;  /* 0x0000000000087882 */ /* 0x000fe20000000000 */
[----:B------:R-:W-:Y:S01]  /*0df0*/  IMAD.MOV.U32 R8, RZ, RZ, 0x373 ;  /* 0x00000373ff087424 */ /* 0x000fe200078e00ff */
[----:B------:R-:W-:Y:S01]  /*0e00*/  UMOV UR9, 32@hi(assertMessage_1) ;  /* 0x0000000000097882 */ /* 0x000fe20000000000 */
[----:B------:R-:W-:Y:S01]  /*0e10*/  MOV R12, 0x1 ;  /* 0x00000001000c7802 */ /* 0x000fe20000000f00 */
[----:B------:R-:W-:Y:S01]  /*0e20*/  UMOV UR6, 32@lo(assertFile_1) ;  /* 0x0000000000067882 */ /* 0x000fe20000000000 */
[----:B------:R-:W-:Y:S01]  /*0e30*/  IMAD.MOV.U32 R13, RZ, RZ, RZ ;  /* 0x000000ffff0d7224 */ /* 0x000fe200078e00ff */
[----:B------:R-:W-:Y:S01]  /*0e40*/  UMOV UR7, 32@hi(assertFile_1) ;  /* 0x0000000000077882 */ /* 0x000fe20000000000 */
[----:B------:R-:W-:Y:S01]  /*0e50*/  MOV R4, UR8 ;  /* 0x0000000800047c02 */ /* 0x000fe20008000f00 */
[----:B------:R-:W-:Y:S01]  /*0e60*/  UMOV UR4, 32@lo(assertFunc_1) ;  /* 0x0000000000047882 */ /* 0x000fe20000000000 */
[----:B------:R-:W-:Y:S01]  /*0e70*/  IMAD.U32 R5, RZ, RZ, UR9 ;  /* 0x00000009ff057e24 */ /* 0x000fe2000f8e00ff */
[----:B------:R-:W-:Y:S01]  /*0e80*/  UMOV UR5, 32@hi(assertFunc_1) ;  /* 0x0000000000057882 */ /* 0x000fe20000000000 */
[----:B------:R-:W-:Y:S01]  /*0e90*/  MOV R6, UR6 ;  /* 0x0000000600067c02 */ /* 0x000fe20008000f00 */
[----:B------:R-:W-:Y:S01]  /*0ea0*/  IMAD.U32 R7, RZ, RZ, UR7 ;  /* 0x00000007ff077e24 */ /* 0x000fe2000f8e00ff */
[----:B------:R-:W-:Y:S01]  /*0eb0*/  MOV R10, UR4 ;  /* 0x00000004000a7c02 */ /* 0x000fe20008000f00 */
[----:B------:R-:W-:Y:S01]  /*0ec0*/  IMAD.U32 R11, RZ, RZ, UR5 ;  /* 0x00000005ff0b7e24 */ /* 0x000fe2000f8e00ff */
[----:B------:R-:W-:-:S02]  /*0ed0*/  MOV R20, 32@lo((triton__0d1d2d3d45de + .L_x_2@srel)) ;  /* 0x0000000000147802 */ /* 0x000fc40000000f00 */
[----:B------:R-:W-:-:S04]  /*0ee0*/  MOV R21, 32@hi((triton__0d1d2d3d45de + .L_x_2@srel)) ;  /* 0x0000000000157802 */ /* 0x000fc80000000f00 */
[----:B-1----:R-:W-:Y:S05]  /*0ef0*/  CALL.ABS.NOINC `(__assertfail) ;  /* 0x0000000000007943 */ /* 0x002fea0003c00000 */
.L_x_2:
[----:B------:R-:W-:Y:S01]  /*0f00*/  ISETP.GE.AND P6, PT, R22, 0x4, PT ;  /* 0x000000041600780c */ /* 0x000fe20003fc6270 */
[----:B------:R-:W-:Y:S01]  /*0f10*/  CS2R R4, SRZ ;  /* 0x0000000000047805 */ /* 0x000fe2000001ff00 */
[----:B------:R-:W-:Y:S01]  /*0f20*/  LEA R14, P1, R27, R36, 0x2 ;  /* 0x000000241b0e7211 */ /* 0x000fe200078210ff */
[----:B------:R-:W-:Y:S01]  /*0f30*/  CS2R R6, SRZ ;  /* 0x0000000000067805 */ /* 0x000fe2000001ff00 */
[----:B------:R-:W-:Y:S02]  /*0f40*/  ISETP.LT.U32.AND P0, PT, R19, 0x900, !P6 ;  /* 0x000009001300780c */ /* 0x000fe40007701070 */
[----:B------:R-:W-:Y:S02]  /*0f50*/  LEA.HI.X R15, R27, R37, RZ, 0x2, P1 ;  /* 0x000000251b0f7211 */ /* 0x000fe400008f14ff */
[----:B------:R-:W-:Y:S01]  /*0f60*/  LEA R12, P1, R19, R38, 0x2 ;  /* 0x00000026130c7211 */ /* 0x000fe200078210ff */
[----:B------:R-:W-:Y:S01]  /*0f70*/  CS2R R8, SRZ ;  /* 0x0000000000087805 */ /* 0x000fe2000001ff00 */
[----:B------:R-:W-:-:S07]  /*0f80*/  ISETP.NE.AND P2, PT, R31, RZ, PT ;  /* 0x000000ff1f00720c */ /* 0x000fce0003f45270 */
[----:B------:R0:W2:Y:S01]  /*0f90*/  @P0 LDG.E.EF.128 R4, [R14.64+0x10] ;  /* 0x000010240e040981 */ /* 0x0000a2000c0e1d00 */
[----:B------:R-:W-:Y:S01]  /*0fa0*/  CS2R R10, SRZ ;  /* 0x00000000000a7805 */ /* 0x000fe2000001ff00 */
[----:B------:R-:W-:-:S05]  /*0fb0*/  LEA.HI.X R13, R19, R45, RZ, 0x2, P1 ;  /* 0x0000002d130d7211 */ /* 0x000fca00008f14ff */
[----:B------:R-:W3:Y:S01]  /*0fc0*/  @P0 LDG.E.EF.128 R8, [R12.64] ;  /* 0x000000240c080981 */ /* 0x000ee2000c0e1d00 */
[----:B------:R-:W-:Y:S01]  /*0fd0*/  FADD R3, R26, 1 ;  /* 0x3f8000001a037421 */ /* 0x000fe20000000000 */
[----:B------:R-:W-:Y:S01]  /*0fe0*/  FADD R21, R30, 1 ;  /* 0x3f8000001e157421 */ /* 0x000fe20000000000 */
[----:B0-----:R-:W-:Y:S01]  /*0ff0*/  FADD R15, R28, 1 ;  /* 0x3f8000001c0f7421 */ /* 0x001fe20000000000 */
[----:B------:R-:W-:Y:S01]  /*1000*/  FADD R17, R17, 1 ;  /* 0x3f80000011117421 */ /* 0x000fe20000000000 */
[----:B------:R-:W-:Y:S01]  /*1010*/  FADD R14, R29, 1 ;  /* 0x3f8000001d0e7421 */ /* 0x000fe20000000000 */
        /* <DEDUP_REMOVED lines=8> */
[C---:B-1----:R-:W-:Y:S01]  /*10a0*/  FMUL R4, R23.reuse, R4 ;  /* 0x0000000417047220 */ /* 0x042fe20000400000 */
[----:B------:R-:W-:Y:S01]  /*10b0*/  FMUL R6, R6, 48 ;  /* 0x4240000006067820 */ /* 0x000fe20000400000 */
[C---:B------:R-:W-:Y:S01]  /*10c0*/  FMUL R0, R23.reuse, R0 ;  /* 0x0000000017007220 */ /* 0x040fe20000400000 */
[C---:B------:R-:W-:Y:S01]  /*10d0*/  FMUL R12, R23.reuse, R12 ;  /* 0x0000000c170c7220 */ /* 0x040fe20000400000 */
[----:B------:R-:W-:Y:S01]  /*10e0*/  SEL R10, R10, RZ, P0 ;  /* 0x000000ff0a0a7207 */ /* 0x000fe20000000000 */
[----:B------:R-:W-:Y:S01]  /*10f0*/  FMUL R7, R23, R6 ;  /* 0x0000000617077220 */ /* 0x000fe20000400000 */
[----:B------:R-:W-:Y:S01]  /*1100*/  FMUL R6, R4, R3 ;  /* 0x0000000304067220 */ /* 0x000fe20000400000 */
[----:B------:R-:W-:Y:S01]  /*1110*/  FMUL R3, R0, R15 ;  /* 0x0000000f00037220 */ /* 0x000fe20000400000 */
[----:B------:R-:W-:Y:S01]  /*1120*/  FMUL R0, R12, R21 ;  /* 0x000000150c007220 */ /* 0x000fe20000400000 */
[----:B------:R-:W-:Y:S01]  /*1130*/  SEL R4, R9, RZ, P0 ;  /* 0x000000ff09047207 */ /* 0x000fe20000000000 */
[----:B------:R-:W-:Y:S01]  /*1140*/  FADD R5, R18, 1 ;  /* 0x3f80000012057421 */ /* 0x000fe20000000000 */
[----:B------:R-:W-:Y:S01]  /*1150*/  SEL R12, R11, RZ, P0 ;  /* 0x000000ff0b0c7207 */ /* 0x000fe20000000000 */
[----:B------:R-:W-:Y:S01]  /*1160*/  FADD R11, R2, 1 ;  /* 0x3f800000020b7421 */ /* 0x000fe20000000000 */
[----:B------:R-:W-:Y:S01]  /*1170*/  FMUL R2, R8, 48 ;  /* 0x4240000008027820 */ /* 0x000fe20000400000 */
[----:B------:R-:W-:Y:S01]  /*1180*/  FMUL R4, R4, 48 ;  /* 0x4240000004047820 */ /* 0x000fe20000400000 */
[----:B------:R-:W-:Y:S01]  /*1190*/  FMUL R8, R10, 48 ;  /* 0x424000000a087820 */ /* 0x000fe20000400000 */
[----:B------:R-:W-:Y:S01]  /*11a0*/  FMUL R10, R12, 48 ;  /* 0x424000000c0a7820 */ /* 0x000fe20000400000 */
[C---:B------:R-:W-:Y:S01]  /*11b0*/  FMUL R2, R23.reuse, R2 ;  /* 0x0000000217027220 */ /* 0x040fe20000400000 */
[----:B------:R-:W-:Y:S01]  /*11c0*/  FADD R9, R16, 1 ;  /* 0x3f80000010097421 */ /* 0x000fe20000000000 */
[C---:B------:R-:W-:Y:S01]  /*11d0*/  FMUL R4, R23.reuse, R4 ;  /* 0x0000000417047220 */ /* 0x040fe20000400000 */
[C---:B------:R-:W-:Y:S01]  /*11e0*/  FMUL R8, R23.reuse, R8 ;  /* 0x0000000817087220 */ /* 0x040fe20000400000 */
[----:B------:R-:W-:Y:S01]  /*11f0*/  FMUL R10, R23, R10 ;  /* 0x0000000a170a7220 */ /* 0x000fe20000400000 */
[----:B------:R-:W-:Y:S01]  /*1200*/  FMUL R2, R2, R5 ;  /* 0x0000000502027220 */ /* 0x000fe20000400000 */
[----:B------:R-:W-:Y:S01]  /*1210*/  FMUL R17, R4, R17 ;  /* 0x0000001104117220 */ /* 0x000fe20000400000 */
[----:B------:R-:W-:Y:S01]  /*1220*/  FMUL R5, R8, R9 ;  /* 0x0000000908057220 */ /* 0x000fe20000400000 */
[----:B------:R-:W-:Y:S01]  /*1230*/  FMUL R7, R7, R14 ;  /* 0x0000000e07077220 */ /* 0x000fe20000400000 */
[----:B------:R-:W-:Y:S01]  /*1240*/  FMUL R10, R10, R11 ;  /* 0x0000000b0a0a7220 */ /* 0x000fe20000400000 */
[----:B------:R-:W-:Y:S01]  /*1250*/  F2FP.BF16.PACK_AB R6, R3, R6 ;  /* 0x000000060306723e */ /* 0x000fe200000010ff */
[----:B------:R-:W-:Y:S01]  /*1260*/  IMAD R3, R22, 0x900, R19 ;  /* 0x0000090016037824 */ /* 0x000fe200078e0213 */
[----:B------:R-:W-:-:S02]  /*1270*/  MOV R8, 0x2 ;  /* 0x0000000200087802 */ /* 0x000fc40000000f00 */
[----:B------:R-:W-:Y:S02]  /*1280*/  F2FP.BF16.PACK_AB R4, R17, R2 ;  /* 0x000000021104723e */ /* 0x000fe400000010ff */
[----:B------:R-:W-:Y:S01]  /*1290*/  F2FP.BF16.PACK_AB R7, R0, R7 ;  /* 0x000000070007723e */ /* 0x000fe200000010ff */
[----:B------:R-:W-:Y:S01]  /*12a0*/  IMAD.WIDE R2, R3, R8, c[0x0][0x178] ;  /* 0x00005e0003027625 */ /* 0x000fe200078e0208 */
[----:B------:R-:W-:-:S05]  /*12b0*/  F2FP.BF16.PACK_AB R5, R10, R5 ;  /* 0x000000050a05723e */ /* 0x000fca00000010ff */
[----:B------:R0:W-:Y:S01]  /*12c0*/  @P0 STG.E.128 [R2.64], R4 ;  /* 0x0000000402000986 */ /* 0x0001e2000c101d24 */
[----:B------:R-:W-:Y:S05]  /*12d0*/  @!P2 EXIT ;  /* 0x000000000000a94d */ /* 0x000fea0003800000 */
[----:B------:R-:W-:Y:S01]  /*12e0*/  PLOP3.LUT P0, PT, PT, PT, PT, 0x8, 0x0 ;  /* 0x000000000000781c */ /* 0x000fe20003f0e170 */
[----:B------:R-:W-:-:S03]  /*12f0*/  IMAD.MOV.U32 R27, RZ, RZ, 0x800 ;  /* 0x00000800ff1b7424 */ /* 0x000fc600078e00ff */
[----:B------:R-:W-:Y:S01]  /*1300*/  P2R R31, PR, RZ, 0x1 ;  /* 0x00000001ff1f7803 */ /* 0x000fe20000000000 */
[----:B------:R-:W-:Y:S05]  /*1310*/  BRA `(.L_x_4) ;  /* 0xfffff94000007947 */ /* 0x000fea000383ffff */
.L_x_3:
[----:B------:R-:W-:Y:S01]  /*1320*/  MOV R5, R9 ;  /* 0x0000000900057202 */ /* 0x000fe20000000f00 */
[----:B------:R-:W-:Y:S01]  /*1330*/  IMAD.MOV.U32 R4, RZ, RZ, 0x10 ;  /* 0x00000010ff047424 */ /* 0x000fe200078e00ff */
[----:B------:R-:W-:Y:S01]  /*1340*/  MOV R0, 0x1f ;  /* 0x0000001f00007802 */ /* 0x000fe20000000f00 */
[----:B------:R-:W-:Y:S01]  /*1350*/  IMAD.MOV.U32 R7, RZ, RZ, -0x1 ;  /* 0xffffffffff077424 */ /* 0x000fe200078e00ff */
[----:B------:R-:W-:-:S02]  /*1360*/  MOV R2, 0x1380 ;  /* 0x0000138000027802 */ /* 0x000fc40000000f00 */
[----:B------:R-:W-:Y:S05]  /*1370*/  CALL.REL.NOINC `($__internal_0_$__cuda_sm70_shflsync_bfly) ;  /* 0x0000011000007944 */ /* 0x000fea0003c00000 */
[----:B01----:R-:W-:Y:S01]  /*1380*/  FADD R5, R9, R4 ;  /* 0x0000000409057221 */ /* 0x003fe20000000000 */
[----:B------:R-:W-:Y:S02]  /*1390*/  MOV R4, 0x8 ;  /* 0x0000000800047802 */ /* 0x000fe40000000f00 */
[----:B------:R-:W-:-:S02]  /*13a0*/  MOV R2, 0x13c0 ;  /* 0x000013c000027802 */ /* 0x000fc40000000f00 */
[----:B------:R-:W-:Y:S05]  /*13b0*/  CALL.REL.NOINC `($__internal_0_$__cuda_sm70_shflsync_bfly) ;  /* 0x000000d000007944 */ /* 0x000fea0003c00000 */
[----:B01----:R-:W-:Y:S01]  /*13c0*/  FADD R5, R5, R4 ;  /* 0x0000000405057221 */ /* 0x003fe20000000000 */
[----:B------:R-:W-:Y:S01]  /*13d0*/  IMAD.MOV.U32 R4, RZ, RZ, 0x4 ;  /* 0x00000004ff047424 */ /* 0x000fe200078e00ff */
[----:B------:R-:W-:-:S02]  /*13e0*/  MOV R2, 0x1400 ;  /* 0x0000140000027802 */ /* 0x000fc40000000f00 */
[----:B------:R-:W-:Y:S05]  /*13f0*/  CALL.REL.NOINC `($__internal_0_$__cuda_sm70_shflsync_bfly) ;  /* 0x0000009000007944 */ /* 0x000fea0003c00000 */
[----:B01----:R-:W-:Y:S01]  /*1400*/  FADD R5, R5, R4 ;  /* 0x0000000405057221 */ /* 0x003fe20000000000 */
[----:B------:R-:W-:-:S02]  /*1410*/  MOV R4, 0x2 ;  /* 0x0000000200047802 */ /* 0x000fc40000000f00 */
[----:B------:R-:W-:-:S02]  /*1420*/  MOV R2, 0x1440 ;  /* 0x0000144000027802 */ /* 0x000fc40000000f00 */
[----:B------:R-:W-:Y:S05]  /*1430*/  CALL.REL.NOINC `($__internal_0_$__cuda_sm70_shflsync_bfly) ;  /* 0x0000005000007944 */ /* 0x000fea0003c00000 */
[----:B01----:R-:W-:Y:S01]  /*1440*/  FADD R5, R5, R4 ;  /* 0x0000000405057221 */ /* 0x003fe20000000000 */
[----:B------:R-:W-:Y:S01]  /*1450*/  IMAD.MOV.U32 R4, RZ, RZ, 0x1 ;  /* 0x00000001ff047424 */ /* 0x000fe200078e00ff */
[----:B------:R-:W-:-:S02]  /*1460*/  MOV R2, 0x1480 ;  /* 0x0000148000027802 */ /* 0x000fc40000000f00 */
[----:B------:R-:W-:Y:S05]  /*1470*/  CALL.REL.NOINC `($__internal_0_$__cuda_sm70_shflsync_bfly) ;  /* 0x0000001000007944 */ /* 0x000fea0003c00000 */
[----:B------:R-:W-:Y:S05]  /*1480*/  BRA `(.L_x_5) ;  /* 0xfffff63000007947 */ /* 0x000fea000383ffff */
        .weak           $__internal_0_$__cuda_sm70_shflsync_bfly
        .type           $__internal_0_$__cuda_sm70_shflsync_bfly,@function
        .size           $__internal_0_$__cuda_sm70_shflsync_bfly,(.L_x_7 - $__internal_0_$__cuda_sm70_shflsync_bfly)
$__internal_0_$__cuda_sm70_shflsync_bfly:
[----:B------:R-:W-:Y:S01]  /*1490*/  MOV R3, 0x0 ;  /* 0x0000000000037802 */ /* 0x000fe20000000f00 */
[----:B------:R-:W-:Y:S04]  /*14a0*/  WARPSYNC R7 ;  /* 0x0000000700007348 */ /* 0x000fe80003800000 */
[----:B------:R0:W1:Y:S01]  /*14b0*/  SHFL.BFLY PT, R4, R5, R4, R0 ;  /* 0x0c00000405047389 */ /* 0x00006200000e0000 */
[----:B------:R-:W-:Y:S05]  /*14c0*/  RET.REL.NODEC R2 `(triton__0d1d2d3d45de) ;  /* 0xffffeb3002007950 */ /* 0x000fea0003c3ffff */
.L_x_6:
[----:B------:R-:W-:-:S00]  /*14d0*/  BRA `(.L_x_6) ;  /* 0xfffffff000007947 */ /* 0x000fc0000383ffff */
[----:B------:R-:W-:-:S00]  /*14e0*/  NOP ;  /* 0x0000000000007918 */ /* 0x000fc00000000000 */
        /* <DEDUP_REMOVED lines=9> */
.L_x_7:


//--------------------- .nv.global.init           --------------------------
	.section	.nv.global.init,"aw",@progbits
.nv.global.init:
	.type		_$_str,@object
	.size		_$_str,(assertFunc_1 - _$_str)
_$_str:
        /*0000*/ 	.byte	0x5f, 0x5f, 0x43, 0x55, 0x44, 0x41, 0x5f, 0x46, 0x54, 0x5a, 0x00
	.type		assertFunc_1,@object
	.size		assertFunc_1,(assertFunc_0 - assertFunc_1)
assertFunc_1:
        /*000b*/ 	.byte	0x5f, 0x63, 0x61, 0x6c, 0x6c, 0x5f, 0x77, 0x69, 0x74, 0x68, 0x5f, 0x66, 0x72, 0x61, 0x6d, 0x65
        /*001b*/ 	.byte	0x73, 0x5f, 0x72, 0x65, 0x6d, 0x6f, 0x76, 0x65, 0x64
	.type		assertFunc_0,@object
	.size		assertFunc_0,(assertFile_0 - assertFunc_0)
assertFunc_0:
        /*0024*/ 	.byte	0x5f, 0x63, 0x61, 0x6c, 0x6c, 0x5f, 0x77, 0x69, 0x74, 0x68, 0x5f, 0x66, 0x72, 0x61, 0x6d, 0x65
        /*0034*/ 	.byte	0x73, 0x5f, 0x72, 0x65, 0x6d, 0x6f, 0x76, 0x65, 0x64
	.type		assertFile_0,@object
	.size		assertFile_0,(assertFile_1 - assertFile_0)
assertFile_0:
        /*003d*/ 	.byte	0x3c, 0x66, 0x72, 0x6f, 0x7a, 0x65, 0x6e, 0x20, 0x69, 0x6d, 0x70, 0x6f, 0x72, 0x74, 0x6c, 0x69
        /*004d*/ 	.byte	0x62, 0x2e, 0x5f, 0x62, 0x6f, 0x6f, 0x74, 0x73, 0x74, 0x72, 0x61, 0x70, 0x5f, 0x65, 0x78, 0x74
        /*005d*/ 	.byte	0x65, 0x72, 0x6e, 0x61, 0x6c, 0x3e
	.type		assertFile_1,@object
	.size		assertFile_1,(assertMessage_0 - assertFile_1)
assertFile_1:
        /*0063*/ 	.byte	0x3c, 0x66, 0x72, 0x6f, 0x7a, 0x65, 0x6e, 0x20, 0x69, 0x6d, 0x70, 0x6f, 0x72, 0x74, 0x6c, 0x69
        /*0073*/ 	.byte	0x62, 0x2e, 0x5f, 0x62, 0x6f, 0x6f, 0x74, 0x73, 0x74, 0x72, 0x61, 0x70, 0x5f, 0x65, 0x78, 0x74
        /*0083*/ 	.byte	0x65, 0x72, 0x6e, 0x61, 0x6c, 0x3e
	.type		assertMessage_0,@object
	.size		assertMessage_0,(assertMessage_1 - assertMessage_0)
assertMessage_0:
        /*0089*/ 	.byte	0x69, 0x6e, 0x64, 0x65, 0x78, 0x20, 0x6f, 0x75, 0x74, 0x20, 0x6f, 0x66, 0x20, 0x62, 0x6f, 0x75
        /*0099*/ 	.byte	0x6e, 0x64, 0x73, 0x3a, 0x20, 0x30, 0x20, 0x3c, 0x3d, 0x20, 0x74, 0x6d, 0x70, 0x33, 0x20, 0x3c
        /*00a9*/ 	.byte	0x20, 0x32, 0x38, 0x38, 0x32, 0x35, 0x36
	.type		assertMessage_1,@object
	.size		assertMessage_1,(.L_2 - assertMessage_1)
assertMessage_1:
        /*00b0*/ 	.byte	0x69, 0x6e, 0x64, 0x65, 0x78, 0x20, 0x6f, 0x75, 0x74, 0x20, 0x6f, 0x66, 0x20, 0x62, 0x6f, 0x75
        /*00c0*/ 	.byte	0x6e, 0x64, 0x73, 0x3a, 0x20, 0x30, 0x20, 0x3c, 0x3d, 0x20, 0x74, 0x6d, 0x70, 0x31, 0x33, 0x20
        /*00d0*/ 	.byte	0x3c, 0x20, 0x32, 0x38, 0x38, 0x32, 0x35, 0x36
.L_2:


//--------------------- .nv.shared.triton__0d1d2d3d45de --------------------------
	.section	.nv.shared.triton__0d1d2d3d45de,"aw",@nobits
	.align	16


//--------------------- SYMBOLS --------------------------

	.type		__assertfail,@function
